	.headerflags	@"EF_CUDA_TEXMODE_UNIFIED EF_CUDA_64BIT_ADDRESS EF_CUDA_ACCELERATORS EF_CUDA_SM90 EF_CUDA_VIRTUAL_SM(EF_CUDA_SM90)"
	.elftype	@"ET_EXEC"


//--------------------- .nv.info                  --------------------------
	.section	.nv.info,"",@"SHT_CUDA_INFO"
	.align	4


	//----- nvinfo : EIATTR_REGCOUNT
	.align		4
        /*0000*/ 	.byte	0x04, 0x2f
        /*0002*/ 	.short	(.L_3 - .L_2)
	.align		4
.L_2:
        /*0004*/ 	.word	index@(triton_poi_fused__native_batch_norm_legit_no_training_98)
        /*0008*/ 	.word	0x00000018


	//----- nvinfo : EIATTR_MIN_STACK_SIZE
	.align		4
.L_3:
        /*000c*/ 	.byte	0x04, 0x12
        /*000e*/ 	.short	(.L_5 - .L_4)
	.align		4
.L_4:
        /*0010*/ 	.word	index@(triton_poi_fused__native_batch_norm_legit_no_training_98)
        /*0014*/ 	.word	0x00000000


	//----- nvinfo : EIATTR_FRAME_SIZE
	.align		4
.L_5:
        /*0018*/ 	.byte	0x04, 0x11
        /*001a*/ 	.short	(.L_7 - .L_6)
	.align		4
.L_6:
        /*001c*/ 	.word	index@(triton_poi_fused__native_batch_norm_legit_no_training_98)
        /*0020*/ 	.word	0x00000000


	//----- nvinfo : EIATTR_MIN_STACK_SIZE
	.align		4
.L_7:
        /*0024*/ 	.byte	0x04, 0x12
        /*0026*/ 	.short	(.L_9 - .L_8)
	.align		4
.L_8:
        /*0028*/ 	.word	index@(triton_poi_fused__native_batch_norm_legit_no_training_98)
        /*002c*/ 	.word	0x00000000
.L_9:


//--------------------- .nv.info.triton_poi_fused__native_batch_norm_legit_no_training_98 --------------------------
	.section	.nv.info.triton_poi_fused__native_batch_norm_legit_no_training_98,"",@"SHT_CUDA_INFO"
	.sectionflags	@""
	.align	4


	//----- nvinfo : EIATTR_CUDA_API_VERSION
	.align		4
        /*0000*/ 	.byte	0x04, 0x37
        /*0002*/ 	.short	(.L_11 - .L_10)
.L_10:
        /*0004*/ 	.word	0x0000007c


	//----- nvinfo : EIATTR_KPARAM_INFO
	.align		4
.L_11:
        /*0008*/ 	.byte	0x04, 0x17
        /*000a*/ 	.short	(.L_13 - .L_12)
.L_12:
        /*000c*/ 	.word	0x00000000
        /*0010*/ 	.short	0x0006
        /*0012*/ 	.short	0x0030
        /*0014*/ 	.byte	0x00, 0xf0, 0x11, 0x00


	//----- nvinfo : EIATTR_KPARAM_INFO
	.align		4
.L_13:
        /*0018*/ 	.byte	0x04, 0x17
        /*001a*/ 	.short	(.L_15 - .L_14)
.L_14:
        /*001c*/ 	.word	0x00000000
        /*0020*/ 	.short	0x0005
        /*0022*/ 	.short	0x0028
        /*0024*/ 	.byte	0x00, 0xf4, 0x21, 0x00


	//----- nvinfo : EIATTR_KPARAM_INFO
	.align		4
.L_15:
        /*0028*/ 	.byte	0x04, 0x17
        /*002a*/ 	.short	(.L_17 - .L_16)
.L_16:
        /*002c*/ 	.word	0x00000000
        /*0030*/ 	.short	0x0004
        /*0032*/ 	.short	0x0020
        /*0034*/ 	.byte	0x00, 0xf4, 0x21, 0x00


	//----- nvinfo : EIATTR_KPARAM_INFO
	.align		4
.L_17:
        /*0038*/ 	.byte	0x04, 0x17
        /*003a*/ 	.short	(.L_19 - .L_18)
.L_18:
        /*003c*/ 	.word	0x00000000
        /*0040*/ 	.short	0x0003
        /*0042*/ 	.short	0x0018
        /*0044*/ 	.byte	0x00, 0xf4, 0x21, 0x00


	//----- nvinfo : EIATTR_KPARAM_INFO
	.align		4
.L_19:
        /*0048*/ 	.byte	0x04, 0x17
        /*004a*/ 	.short	(.L_21 - .L_20)
.L_20:
        /*004c*/ 	.word	0x00000000
        /*0050*/ 	.short	0x0002
        /*0052*/ 	.short	0x0010
        /*0054*/ 	.byte	0x00, 0xf4, 0x21, 0x00


	//----- nvinfo : EIATTR_KPARAM_INFO
	.align		4
.L_21:
        /*0058*/ 	.byte	0x04, 0x17
        /*005a*/ 	.short	(.L_23 - .L_22)
.L_22:
        /*005c*/ 	.word	0x00000000
        /*0060*/ 	.short	0x0001
        /*0062*/ 	.short	0x0008
        /*0064*/ 	.byte	0x00, 0xf4, 0x21, 0x00


	//----- nvinfo : EIATTR_KPARAM_INFO
	.align		4
.L_23:
        /*0068*/ 	.byte	0x04, 0x17
        /*006a*/ 	.short	(.L_25 - .L_24)
.L_24:
        /*006c*/ 	.word	0x00000000
        /*0070*/ 	.short	0x0000
        /*0072*/ 	.short	0x0000
        /*0074*/ 	.byte	0x00, 0xf4, 0x21, 0x00


	//----- nvinfo : EIATTR_SPARSE_MMA_MASK
	.align		4
.L_25:
        /*0078*/ 	.byte	0x03, 0x50
        /*007a*/ 	.short	0x0000


	//----- nvinfo : EIATTR_MAXREG_COUNT
	.align		4
        /*007c*/ 	.byte	0x03, 0x1b
        /*007e*/ 	.short	0x00ff


	//----- nvinfo : EIATTR_EXIT_INSTR_OFFSETS
	.align		4
        /*0080*/ 	.byte	0x04, 0x1c
        /*0082*/ 	.short	(.L_27 - .L_26)


	//   ....[0]....
.L_26:
        /*0084*/ 	.word	0x000003e0


	//   ....[1]....
        /*0088*/ 	.word	0x00000400


	//----- nvinfo : EIATTR_REQNTID
	.align		4
.L_27:
        /*008c*/ 	.byte	0x04, 0x10
        /*008e*/ 	.short	(.L_29 - .L_28)
.L_28:
        /*0090*/ 	.word	0x00000080
        /*0094*/ 	.word	0x00000001
        /*0098*/ 	.word	0x00000001


	//----- nvinfo : EIATTR_CBANK_PARAM_SIZE
	.align		4
.L_29:
        /*009c*/ 	.byte	0x03, 0x19
        /*009e*/ 	.short	0x0034


	//----- nvinfo : EIATTR_PARAM_CBANK
	.align		4
        /*00a0*/ 	.byte	0x04, 0x0a
        /*00a2*/ 	.short	(.L_31 - .L_30)
	.align		4
.L_30:
        /*00a4*/ 	.word	index@(.nv.constant0.triton_poi_fused__native_batch_norm_legit_no_training_98)
        /*00a8*/ 	.short	0x0210
        /*00aa*/ 	.short	0x0034


	//----- nvinfo : EIATTR_SW_WAR
	.align		4
.L_31:
        /*00ac*/ 	.byte	0x04, 0x36
        /*00ae*/ 	.short	(.L_33 - .L_32)
.L_32:
        /*00b0*/ 	.word	0x00000008
.L_33:


//--------------------- .nv.callgraph             --------------------------
	.section	.nv.callgraph,"",@"SHT_CUDA_CALLGRAPH"
	.align	4
	.sectionentsize	8
	.align		4
        /*0000*/ 	.word	0x00000000
	.align		4
        /*0004*/ 	.word	0xffffffff
	.align		4
        /*0008*/ 	.word	0x00000000
	.align		4
        /*000c*/ 	.word	0xfffffffe
	.align		4
        /*0010*/ 	.word	0x00000000
	.align		4
        /*0014*/ 	.word	0xfffffffd
	.align		4
        /*0018*/ 	.word	0x00000000
	.align		4
        /*001c*/ 	.word	0xfffffffc


//--------------------- .nv.constant4             --------------------------
	.section	.nv.constant4,"a",@progbits
	.align	8
	.align		8
.nv.constant4:
        /*0000*/ 	.dword	_$_str
	.align		8
        /*0008*/ 	.dword	_$_str_$_2


//--------------------- .text.triton_poi_fused__native_batch_norm_legit_no_training_98 --------------------------
	.section	.text.triton_poi_fused__native_batch_norm_legit_no_training_98,"ax",@progbits
	.align	128
        .global         triton_poi_fused__native_batch_norm_legit_no_training_98
        .type           triton_poi_fused__native_batch_norm_legit_no_training_98,@function
        .size           triton_poi_fused__native_batch_norm_legit_no_training_98,(.L_x_1 - triton_poi_fused__native_batch_norm_legit_no_training_98)
        .other          triton_poi_fused__native_batch_norm_legit_no_training_98,@"STO_CUDA_ENTRY STV_DEFAULT"
triton_poi_fused__native_batch_norm_legit_no_training_98:
.text.triton_poi_fused__native_batch_norm_legit_no_training_98:
[----:B------:R-:W0:Y:S01]  /*0000*/  LDC R1, c[0x0][0x28] ;  /* 0x00000a00ff017b82 */ /* 0x000e220000000800 */
[----:B------:R-:W1:Y:S01]  /*0010*/  S2R R0, SR_TID.X ;  /* 0x0000000000007919 */ /* 0x000e620000002100 */
[----:B------:R-:W-:-:S06]  /*0020*/  HFMA2.MMA R2, -RZ, RZ, 0, 0 ;  /* 0x00000000ff027435 */ /* 0x000fcc00000001ff */
[----:B------:R-:W2:Y:S01]  /*0030*/  LDC.64 R10, c[0x0][0x220] ;  /* 0x00008800ff0a7b82 */ /* 0x000ea20000000a00 */
[----:B------:R-:W-:Y:S01]  /*0040*/  ULDC.64 UR4, c[0x0][0x208] ;  /* 0x0000820000047ab9 */ /* 0x000fe20000000a00 */
[----:B------:R-:W3:Y:S06]  /*0050*/  S2R R3, SR_CTAID.X ;  /* 0x0000000000037919 */ /* 0x000eec0000002500 */
[----:B------:R-:W4:Y:S08]  /*0060*/  LDC.64 R14, c[0x0][0x210] ;  /* 0x00008400ff0e7b82 */ /* 0x000f300000000a00 */
[----:B------:R-:W5:Y:S08]  /*0070*/  LDC.64 R16, c[0x0][0x218] ;  /* 0x00008600ff107b82 */ /* 0x000f700000000a00 */
[----:B------:R-:W5:Y:S01]  /*0080*/  LDC.64 R18, c[0x0][0x228] ;  /* 0x00008a00ff127b82 */ /* 0x000f620000000a00 */
[----:B-1----:R-:W-:-:S07]  /*0090*/  SHF.L.U32 R0, R0, 0x1, RZ ;  /* 0x0000000100007819 */ /* 0x002fce00000006ff */
[----:B------:R-:W1:Y:S01]  /*00a0*/  LDC.64 R20, c[0x0][0x230] ;  /* 0x00008c00ff147b82 */ /* 0x000e620000000a00 */
[----:B------:R-:W-:-:S04]  /*00b0*/  LOP3.LUT R0, R0, 0xfe, RZ, 0xc0, !PT ;  /* 0x000000fe00007812 */ /* 0x000fc800078ec0ff */
[----:B---3--:R-:W-:-:S04]  /*00c0*/  LEA R3, R3, R0, 0x8 ;  /* 0x0000000003037211 */ /* 0x008fc800078e40ff */
[C---:B------:R-:W-:Y:S01]  /*00d0*/  ISETP.GE.AND P4, PT, R3.reuse, 0x3cc0, PT ;  /* 0x00003cc00300780c */ /* 0x040fe20003f86270 */
[----:B------:R-:W-:-:S05]  /*00e0*/  IMAD.HI R0, R3, -0x7926fabb, R2 ;  /* 0x86d9054503007827 */ /* 0x000fca00078e0202 */
[----:B------:R-:W-:-:S04]  /*00f0*/  SHF.R.U32.HI R5, RZ, 0x1f, R0 ;  /* 0x0000001fff057819 */ /* 0x000fc80000011600 */
[----:B------:R-:W-:-:S05]  /*0100*/  LEA.HI.SX32 R5, R0, R5, 0x17 ;  /* 0x0000000500057211 */ /* 0x000fca00078fbaff */
[----:B------:R-:W-:Y:S01]  /*0110*/  IMAD R13, R5, -0x3cc, R3 ;  /* 0xfffffc34050d7824 */ /* 0x000fe200078e0203 */
[----:B------:R-:W-:-:S03]  /*0120*/  CS2R R4, SRZ ;  /* 0x0000000000047805 */ /* 0x000fc6000001ff00 */
[----:B--2---:R-:W-:-:S05]  /*0130*/  IMAD.WIDE R10, R13, 0x4, R10 ;  /* 0x000000040d0a7825 */ /* 0x004fca00078e020a */
[----:B------:R2:W3:Y:S01]  /*0140*/  @!P4 LDG.E.EL.64 R4, desc[UR4][R10.64] ;  /* 0x000000040a04c981 */ /* 0x0004e2000c2e1b00 */
[----:B------:R-:W-:Y:S02]  /*0150*/  CS2R R6, SRZ ;  /* 0x0000000000067805 */ /* 0x000fe4000001ff00 */
[----:B------:R-:W-:Y:S01]  /*0160*/  CS2R R8, SRZ ;  /* 0x0000000000087805 */ /* 0x000fe2000001ff00 */
[----:B----4-:R-:W-:-:S04]  /*0170*/  IMAD.WIDE R14, R3, 0x4, R14 ;  /* 0x00000004030e7825 */ /* 0x010fc800078e020e */
[C---:B-----5:R-:W-:Y:S01]  /*0180*/  IMAD.WIDE R16, R13.reuse, 0x4, R16 ;  /* 0x000000040d107825 */ /* 0x060fe200078e0210 */
[----:B------:R-:W4:Y:S01]  /*0190*/  @!P4 LDG.E.64 R6, desc[UR4][R14.64] ;  /* 0x000000040e06c981 */ /* 0x000f22000c1e1b00 */
[----:B--2---:R-:W-:Y:S02]  /*01a0*/  CS2R R10, SRZ ;  /* 0x00000000000a7805 */ /* 0x004fe4000001ff00 */
[C---:B0-----:R-:W-:Y:S01]  /*01b0*/  IMAD.WIDE R18, R13.reuse, 0x4, R18 ;  /* 0x000000040d127825 */ /* 0x041fe200078e0212 */
[----:B------:R0:W4:Y:S03]  /*01c0*/  @!P4 LDG.E.EL.64 R8, desc[UR4][R16.64] ;  /* 0x000000041008c981 */ /* 0x000126000c2e1b00 */
[----:B-1----:R-:W-:Y:S01]  /*01d0*/  IMAD.WIDE R20, R13, 0x4, R20 ;  /* 0x000000040d147825 */ /* 0x002fe200078e0214 */
[----:B------:R-:W-:-:S04]  /*01e0*/  CS2R R12, SRZ ;  /* 0x00000000000c7805 */ /* 0x000fc8000001ff00 */
[----:B------:R-:W2:Y:S04]  /*01f0*/  @!P4 LDG.E.EL.64 R10, desc[UR4][R20.64] ;  /* 0x00000004140ac981 */ /* 0x000ea8000c2e1b00 */
[----:B------:R-:W2:Y:S01]  /*0200*/  @!P4 LDG.E.EL.64 R12, desc[UR4][R18.64] ;  /* 0x00000004120cc981 */ /* 0x000ea2000c2e1b00 */
[----:B0-----:R-:W-:Y:S01]  /*0210*/  MOV R17, 0x3e800000 ;  /* 0x3e80000000117802 */ /* 0x001fe20000000f00 */
[----:B---3--:R-:W-:Y:S01]  /*0220*/  FADD R4, R4, 9.9999997473787516356e-06 ;  /* 0x3727c5ac04047421 */ /* 0x008fe20000000000 */
[----:B------:R-:W-:-:S03]  /*0230*/  FADD R0, R5, 9.9999997473787516356e-06 ;  /* 0x3727c5ac05007421 */ /* 0x000fc60000000000 */
[----:B------:R0:W1:Y:S08]  /*0240*/  MUFU.SQRT R2, R4 ;  /* 0x0000000400027308 */ /* 0x0000700000002000 */
[----:B------:R-:W3:Y:S01]  /*0250*/  MUFU.SQRT R14, R0 ;  /* 0x00000000000e7308 */ /* 0x000ee20000002000 */
[----:B0-----:R-:W0:Y:S01]  /*0260*/  LDC.64 R4, c[0x0][0x238] ;  /* 0x00008e00ff047b82 */ /* 0x001e220000000a00 */
[----:B-1----:R-:W-:-:S02]  /*0270*/  FSETP.GT.AND P0, PT, R2, 8.50705917302346158658e+37, PT ;  /* 0x7e8000000200780b */ /* 0x002fc40003f04000 */
[----:B------:R-:W-:Y:S02]  /*0280*/  FSETP.GEU.AND P2, PT, R2, 1.175494350822287508e-38, PT ;  /* 0x008000000200780b */ /* 0x000fe40003f4e000 */
[C---:B---3--:R-:W-:Y:S02]  /*0290*/  FSETP.GT.AND P1, PT, R14.reuse, 8.50705917302346158658e+37, PT ;  /* 0x7e8000000e00780b */ /* 0x048fe40003f24000 */
[----:B------:R-:W-:-:S07]  /*02a0*/  FSETP.GEU.AND P3, PT, R14, 1.175494350822287508e-38, PT ;  /* 0x008000000e00780b */ /* 0x000fce0003f6e000 */
[----:B------:R-:W-:-:S04]  /*02b0*/  @P0 FMUL R2, R2, 0.25 ;  /* 0x3e80000002020820 */ /* 0x000fc80000400000 */
[----:B------:R-:W-:Y:S01]  /*02c0*/  @!P2 FMUL R2, R2, 16777216 ;  /* 0x4b8000000202a820 */ /* 0x000fe20000400000 */
[----:B------:R-:W-:-:S04]  /*02d0*/  @P1 FMUL R14, R14, 0.25 ;  /* 0x3e8000000e0e1820 */ /* 0x000fc80000400000 */
[----:B------:R-:W-:Y:S01]  /*02e0*/  @!P3 FMUL R14, R14, 16777216 ;  /* 0x4b8000000e0eb820 */ /* 0x000fe20000400000 */
[----:B------:R-:W1:Y:S01]  /*02f0*/  MUFU.RCP R2, R2 ;  /* 0x0000000200027308 */ /* 0x000e620000001000 */
[----:B------:R-:W-:-:S07]  /*0300*/  FSEL R15, R17, 1, P0 ;  /* 0x3f800000110f7808 */ /* 0x000fce0000000000 */
[----:B------:R-:W3:Y:S01]  /*0310*/  MUFU.RCP R14, R14 ;  /* 0x0000000e000e7308 */ /* 0x000ee20000001000 */
[----:B------:R-:W-:Y:S01]  /*0320*/  FSEL R17, R17, 1, P1 ;  /* 0x3f80000011117808 */ /* 0x000fe20000800000 */
[----:B------:R-:W-:-:S04]  /*0330*/  @!P2 FMUL R15, R15, 16777216 ;  /* 0x4b8000000f0fa820 */ /* 0x000fc80000400000 */
[----:B------:R-:W-:Y:S01]  /*0340*/  @!P3 FMUL R17, R17, 16777216 ;  /* 0x4b8000001111b820 */ /* 0x000fe20000400000 */
[----:B----4-:R-:W-:Y:S01]  /*0350*/  FADD R7, -R9, R7 ;  /* 0x0000000709077221 */ /* 0x010fe20000000100 */
[----:B------:R-:W-:Y:S01]  /*0360*/  FADD R6, -R8, R6 ;  /* 0x0000000608067221 */ /* 0x000fe20000000100 */
[----:B-1----:R-:W-:Y:S01]  /*0370*/  FMUL R15, R2, R15 ;  /* 0x0000000f020f7220 */ /* 0x002fe20000400000 */
[----:B---3--:R-:W-:-:S03]  /*0380*/  FMUL R0, R14, R17 ;  /* 0x000000110e007220 */ /* 0x008fc60000400000 */
[----:B------:R-:W-:Y:S01]  /*0390*/  FMUL R15, R6, R15 ;  /* 0x0000000f060f7220 */ /* 0x000fe20000400000 */
[----:B------:R-:W-:Y:S01]  /*03a0*/  FMUL R0, R7, R0 ;  /* 0x0000000007007220 */ /* 0x000fe20000400000 */
[----:B0-----:R-:W-:-:S04]  /*03b0*/  IMAD.WIDE R4, R3, 0x4, R4 ;  /* 0x0000000403047825 */ /* 0x001fc800078e0204 */
[----:B--2---:R-:W-:Y:S01]  /*03c0*/  FFMA R10, R15, R12, R10 ;  /* 0x0000000c0f0a7223 */ /* 0x004fe2000000000a */
[----:B------:R-:W-:Y:S01]  /*03d0*/  FFMA R11, R0, R13, R11 ;  /* 0x0000000d000b7223 */ /* 0x000fe2000000000b */
[----:B------:R-:W-:Y:S06]  /*03e0*/  @P4 EXIT ;  /* 0x000000000000494d */ /* 0x000fec0003800000 */
[----:B------:R-:W-:Y:S01]  /*03f0*/  STG.E.64 desc[UR4][R4.64], R10 ;  /* 0x0000000a04007986 */ /* 0x000fe2000c101b04 */
[----:B------:R-:W-:Y:S05]  /*0400*/  EXIT ;  /* 0x000000000000794d */ /* 0x000fea0003800000 */
.L_x_0:
[----:B------:R-:W-:-:S00]  /*0410*/  BRA `(.L_x_0) ;  /* 0xfffffffc00fc7947 */ /* 0x000fc0000383ffff */
[----:B------:R-:W-:-:S00]  /*0420*/  NOP ;  /* 0x0000000000007918 */ /* 0x000fc00000000000 */
        /* <DEDUP_REMOVED lines=13> */
.L_x_1:


//--------------------- .nv.global.init           --------------------------
	.section	.nv.global.init,"aw",@progbits
.nv.global.init:
	.type		_$_str,@object
	.size		_$_str,(_$_str_$_2 - _$_str)
_$_str:
        /*0000*/ 	.byte	0x5f, 0x5f, 0x43, 0x55, 0x44, 0x41, 0x5f, 0x46, 0x54, 0x5a, 0x00
	.type		_$_str_$_2,@object
	.size		_$_str_$_2,(.L_1 - _$_str_$_2)
_$_str_$_2:
        /*000b*/ 	.byte	0x5f, 0x5f, 0x43, 0x55, 0x44, 0x41, 0x5f, 0x50, 0x52, 0x45, 0x43, 0x5f, 0x53, 0x51, 0x52, 0x54
        /*001b*/ 	.byte	0x00
.L_1:


//--------------------- .nv.constant0.triton_poi_fused__native_batch_norm_legit_no_training_98 --------------------------
	.section	.nv.constant0.triton_poi_fused__native_batch_norm_legit_no_training_98,"a",@progbits
	.sectionflags	@""
	.align	4
.nv.constant0.triton_poi_fused__native_batch_norm_legit_no_training_98:
	.zero		580
